//
// Generated by NVIDIA NVVM Compiler
//
// Compiler Build ID: CL-36424714
// Cuda compilation tools, release 13.0, V13.0.88
// Based on NVVM 20.0.0
//

.version 9.0
.target sm_100
.address_size 64

	// .globl	_Z8rk4_cudafffjPfS_

.visible .entry _Z8rk4_cudafffjPfS_(
	.param .f32 _Z8rk4_cudafffjPfS__param_0,
	.param .f32 _Z8rk4_cudafffjPfS__param_1,
	.param .f32 _Z8rk4_cudafffjPfS__param_2,
	.param .u32 _Z8rk4_cudafffjPfS__param_3,
	.param .u64 .ptr .align 1 _Z8rk4_cudafffjPfS__param_4,
	.param .u64 .ptr .align 1 _Z8rk4_cudafffjPfS__param_5
)
{
	.reg .pred 	%p<6>;
	.reg .b32 	%r<33>;
	.reg .b32 	%f<78>;
	.reg .b64 	%rd<17>;
	.reg .b64 	%fd<48>;

	ld.param.f32 	%f10, [_Z8rk4_cudafffjPfS__param_0];
	ld.param.f32 	%f11, [_Z8rk4_cudafffjPfS__param_1];
	ld.param.f32 	%f12, [_Z8rk4_cudafffjPfS__param_2];
	ld.param.u32 	%r16, [_Z8rk4_cudafffjPfS__param_3];
	ld.param.u64 	%rd2, [_Z8rk4_cudafffjPfS__param_4];
	ld.param.u64 	%rd3, [_Z8rk4_cudafffjPfS__param_5];
	cvta.to.global.u64 	%rd4, %rd3;
	cvta.to.global.u64 	%rd5, %rd2;
	mov.u32 	%r17, %ctaid.x;
	mov.u32 	%r18, %ntid.x;
	mov.u32 	%r19, %tid.x;
	mad.lo.s32 	%r20, %r17, %r18, %r19;
	shl.b32 	%r21, %r20, 1;
	mul.wide.s32 	%rd6, %r21, 4;
	add.s64 	%rd7, %rd5, %rd6;
	mul.wide.s32 	%rd8, %r20, 4;
	add.s64 	%rd1, %rd4, %rd8;
	ld.global.f32 	%f75, [%rd7];
	ld.global.f32 	%f74, [%rd7+4];
	st.global.f32 	[%rd1], %f75;
	mov.u32 	%r1, %nctaid.x;
	shl.b32 	%r28, %r1, 1;
	mul.lo.s32 	%r22, %r28, %r16;
	mul.wide.u32 	%rd9, %r22, 4;
	add.s64 	%rd10, %rd1, %rd9;
	st.global.f32 	[%rd10], %f74;
	setp.lt.u32 	%p1, %r16, 2;
	@%p1 bra 	$L__BB0_7;
	neg.f32 	%f3, %f12;
	cvt.f64.f32 	%fd1, %f11;
	cvt.f64.f32 	%fd3, %f10;
	mul.f64 	%fd2, %fd3, 0d3FE0000000000000;
	add.s32 	%r3, %r16, -1;
	setp.eq.s32 	%p2, %r16, 2;
	mov.b32 	%r32, 2;
	@%p2 bra 	$L__BB0_5;
	and.b32  	%r25, %r3, -2;
	neg.s32 	%r30, %r25;
	shl.b32 	%r5, %r1, 2;
	mov.b32 	%r31, 4;
	cvt.f64.f32 	%fd11, %f3;
	mov.u32 	%r29, %r5;
$L__BB0_3:
	mul.f32 	%f13, %f11, %f74;
	mul.f32 	%f14, %f75, %f3;
	cvt.f64.f32 	%fd4, %f74;
	cvt.f64.f32 	%fd5, %f13;
	fma.rn.f64 	%fd6, %fd2, %fd5, %fd4;
	mul.f64 	%fd7, %fd6, %fd1;
	cvt.rn.f32.f64 	%f15, %fd7;
	cvt.f64.f32 	%fd8, %f75;
	cvt.f64.f32 	%fd9, %f14;
	fma.rn.f64 	%fd10, %fd2, %fd9, %fd8;
	mul.f64 	%fd12, %fd10, %fd11;
	cvt.rn.f32.f64 	%f16, %fd12;
	cvt.f64.f32 	%fd13, %f15;
	fma.rn.f64 	%fd14, %fd2, %fd13, %fd4;
	mul.f64 	%fd15, %fd14, %fd1;
	cvt.rn.f32.f64 	%f17, %fd15;
	cvt.f64.f32 	%fd16, %f16;
	fma.rn.f64 	%fd17, %fd2, %fd16, %fd8;
	mul.f64 	%fd18, %fd17, %fd11;
	cvt.rn.f32.f64 	%f18, %fd18;
	fma.rn.f32 	%f19, %f10, %f17, %f74;
	fma.rn.f32 	%f20, %f10, %f18, %f75;
	fma.rn.f32 	%f21, %f15, 0f40000000, %f13;
	fma.rn.f32 	%f22, %f17, 0f40000000, %f21;
	fma.rn.f32 	%f23, %f11, %f19, %f22;
	mul.f32 	%f24, %f10, %f23;
	fma.rn.f32 	%f25, %f16, 0f40000000, %f14;
	fma.rn.f32 	%f26, %f18, 0f40000000, %f25;
	mul.f32 	%f27, %f12, %f20;
	sub.f32 	%f28, %f26, %f27;
	mul.f32 	%f29, %f10, %f28;
	div.rn.f32 	%f30, %f24, 0f40C00000;
	add.f32 	%f31, %f75, %f30;
	div.rn.f32 	%f32, %f29, 0f40C00000;
	add.f32 	%f33, %f74, %f32;
	mul.wide.u32 	%rd11, %r28, 4;
	add.s64 	%rd12, %rd1, %rd11;
	st.global.f32 	[%rd12], %f31;
	st.global.f32 	[%rd12+4], %f33;
	mul.f32 	%f34, %f11, %f33;
	mul.f32 	%f35, %f31, %f3;
	cvt.f64.f32 	%fd19, %f33;
	cvt.f64.f32 	%fd20, %f34;
	fma.rn.f64 	%fd21, %fd2, %fd20, %fd19;
	mul.f64 	%fd22, %fd21, %fd1;
	cvt.rn.f32.f64 	%f36, %fd22;
	cvt.f64.f32 	%fd23, %f31;
	cvt.f64.f32 	%fd24, %f35;
	fma.rn.f64 	%fd25, %fd2, %fd24, %fd23;
	mul.f64 	%fd26, %fd25, %fd11;
	cvt.rn.f32.f64 	%f37, %fd26;
	cvt.f64.f32 	%fd27, %f36;
	fma.rn.f64 	%fd28, %fd2, %fd27, %fd19;
	mul.f64 	%fd29, %fd28, %fd1;
	cvt.rn.f32.f64 	%f38, %fd29;
	cvt.f64.f32 	%fd30, %f37;
	fma.rn.f64 	%fd31, %fd2, %fd30, %fd23;
	mul.f64 	%fd32, %fd31, %fd11;
	cvt.rn.f32.f64 	%f39, %fd32;
	fma.rn.f32 	%f40, %f10, %f38, %f33;
	fma.rn.f32 	%f41, %f10, %f39, %f31;
	fma.rn.f32 	%f42, %f36, 0f40000000, %f34;
	fma.rn.f32 	%f43, %f38, 0f40000000, %f42;
	fma.rn.f32 	%f44, %f11, %f40, %f43;
	mul.f32 	%f45, %f10, %f44;
	fma.rn.f32 	%f46, %f37, 0f40000000, %f35;
	fma.rn.f32 	%f47, %f39, 0f40000000, %f46;
	mul.f32 	%f48, %f12, %f41;
	sub.f32 	%f49, %f47, %f48;
	mul.f32 	%f50, %f10, %f49;
	div.rn.f32 	%f51, %f45, 0f40C00000;
	add.f32 	%f75, %f31, %f51;
	div.rn.f32 	%f52, %f50, 0f40C00000;
	add.f32 	%f74, %f33, %f52;
	mul.wide.u32 	%rd13, %r29, 4;
	add.s64 	%rd14, %rd1, %rd13;
	st.global.f32 	[%rd14], %f75;
	st.global.f32 	[%rd14+4], %f74;
	add.s32 	%r31, %r31, 4;
	add.s32 	%r30, %r30, 2;
	add.s32 	%r29, %r29, %r5;
	add.s32 	%r28, %r28, %r5;
	setp.ne.s32 	%p3, %r30, 0;
	@%p3 bra 	$L__BB0_3;
	add.s32 	%r32, %r31, -2;
$L__BB0_5:
	and.b32  	%r26, %r3, 1;
	setp.eq.b32 	%p4, %r26, 1;
	not.pred 	%p5, %p4;
	@%p5 bra 	$L__BB0_7;
	mul.f32 	%f53, %f11, %f74;
	mul.f32 	%f54, %f75, %f3;
	cvt.f64.f32 	%fd33, %f74;
	cvt.f64.f32 	%fd34, %f53;
	fma.rn.f64 	%fd35, %fd2, %fd34, %fd33;
	mul.f64 	%fd36, %fd35, %fd1;
	cvt.rn.f32.f64 	%f55, %fd36;
	cvt.f64.f32 	%fd37, %f75;
	cvt.f64.f32 	%fd38, %f54;
	fma.rn.f64 	%fd39, %fd2, %fd38, %fd37;
	cvt.f64.f32 	%fd40, %f3;
	mul.f64 	%fd41, %fd39, %fd40;
	cvt.rn.f32.f64 	%f56, %fd41;
	cvt.f64.f32 	%fd42, %f55;
	fma.rn.f64 	%fd43, %fd2, %fd42, %fd33;
	mul.f64 	%fd44, %fd43, %fd1;
	cvt.rn.f32.f64 	%f57, %fd44;
	cvt.f64.f32 	%fd45, %f56;
	fma.rn.f64 	%fd46, %fd2, %fd45, %fd37;
	mul.f64 	%fd47, %fd46, %fd40;
	cvt.rn.f32.f64 	%f58, %fd47;
	fma.rn.f32 	%f59, %f10, %f57, %f74;
	fma.rn.f32 	%f60, %f10, %f58, %f75;
	fma.rn.f32 	%f61, %f55, 0f40000000, %f53;
	fma.rn.f32 	%f62, %f57, 0f40000000, %f61;
	fma.rn.f32 	%f63, %f11, %f59, %f62;
	mul.f32 	%f64, %f10, %f63;
	fma.rn.f32 	%f65, %f56, 0f40000000, %f54;
	fma.rn.f32 	%f66, %f58, 0f40000000, %f65;
	mul.f32 	%f67, %f12, %f60;
	sub.f32 	%f68, %f66, %f67;
	mul.f32 	%f69, %f10, %f68;
	div.rn.f32 	%f70, %f64, 0f40C00000;
	add.f32 	%f71, %f75, %f70;
	div.rn.f32 	%f72, %f69, 0f40C00000;
	add.f32 	%f73, %f74, %f72;
	mul.lo.s32 	%r27, %r32, %r1;
	mul.wide.u32 	%rd15, %r27, 4;
	add.s64 	%rd16, %rd1, %rd15;
	st.global.f32 	[%rd16], %f71;
	st.global.f32 	[%rd16+4], %f73;
$L__BB0_7:
	ret;

}


// ===== COMPILED SASS (sm_100) =====

	.target	sm_100

	.elftype	@"ET_EXEC"


//--------------------- .note.nv.tkinfo           --------------------------
	.section	.note.nv.tkinfo,"",@"SHT_NOTE"
	.sectionflags	@"SHF_NOTE_NV_TKINFO"
	.tkinfo
        /*0018*/ 	.word	0x00000002
        /*0030*/ 	.string	""
        /*0030*/ 	.string	"ptxas"
        /*0030*/ 	.string	"Cuda compilation tools, release 13.0, V13.0.88"
        /*0030*/ 	.string	"Build cuda_13.0.r13.0/compiler.36424714_0"
        /*0030*/ 	.string	"-arch sm_100 -m 64 "



//--------------------- .note.nv.cuinfo           --------------------------
	.section	.note.nv.cuinfo,"",@"SHT_NOTE"
	.sectionflags	@"SHF_NOTE_NV_CUINFO"
        /*0018*/ 	.short	0x0002
        /*001a*/ 	.short	0x0064
        /*001c*/ 	.short	0x0082
	.zero		2


//--------------------- .nv.info                  --------------------------
	.section	.nv.info,"",@"SHT_CUDA_INFO"
	.align	4


	//----- nvinfo : EIATTR_REGCOUNT
	.align		4
        /*0000*/ 	.byte	0x04, 0x2f
        /*0002*/ 	.short	(.L_1 - .L_0)
	.align		4
.L_0:
        /*0004*/ 	.word	index@(_Z8rk4_cudafffjPfS_)
        /*0008*/ 	.word	0x00000020


	//----- nvinfo : EIATTR_FRAME_SIZE
	.align		4
.L_1:
        /*000c*/ 	.byte	0x04, 0x11
        /*000e*/ 	.short	(.L_3 - .L_2)
	.align		4
.L_2:
        /*0010*/ 	.word	index@($__internal_0_$__cuda_sm3x_div_rn_noftz_f32_slowpath)
        /*0014*/ 	.word	0x00000000


	//----- nvinfo : EIATTR_FRAME_SIZE
	.align		4
.L_3:
        /*0018*/ 	.byte	0x04, 0x11
        /*001a*/ 	.short	(.L_5 - .L_4)
	.align		4
.L_4:
        /*001c*/ 	.word	index@(_Z8rk4_cudafffjPfS_)
        /*0020*/ 	.word	0x00000000


	//----- nvinfo : EIATTR_MIN_STACK_SIZE
	.align		4
.L_5:
        /*0024*/ 	.byte	0x04, 0x12
        /*0026*/ 	.short	(.L_7 - .L_6)
	.align		4
.L_6:
        /*0028*/ 	.word	index@(_Z8rk4_cudafffjPfS_)
        /*002c*/ 	.word	0x00000000
.L_7:


//--------------------- .nv.compat                --------------------------
	.section	.nv.compat,"",@"SHT_CUDA_COMPAT_INFO"
	.align	4
        /*0000*/ 	.byte	0x02, 0x09, 0x00, 0x00, 0x02, 0x02, 0x01, 0x00, 0x02, 0x05, 0x05, 0x00, 0x03, 0x07, 0x01, 0x01
        /*0010*/ 	.byte	0x02, 0x03, 0x00, 0x00, 0x02, 0x06, 0x01, 0x00, 0x04, 0x0b, 0x08, 0x00, 0x01, 0x00, 0x00, 0x00
        /*0020*/ 	.byte	0x00, 0x00, 0x00, 0x00


//--------------------- .nv.info._Z8rk4_cudafffjPfS_ --------------------------
	.section	.nv.info._Z8rk4_cudafffjPfS_,"",@"SHT_CUDA_INFO"
	.sectionflags	@""
	.align	4


	//----- nvinfo : EIATTR_CUDA_API_VERSION
	.align		4
        /*0000*/ 	.byte	0x04, 0x37
        /*0002*/ 	.short	(.L_9 - .L_8)
.L_8:
        /*0004*/ 	.word	0x00000082


	//----- nvinfo : EIATTR_KPARAM_INFO
	.align		4
.L_9:
        /*0008*/ 	.byte	0x04, 0x17
        /*000a*/ 	.short	(.L_11 - .L_10)
.L_10:
        /*000c*/ 	.word	0x00000000
        /*0010*/ 	.short	0x0005
        /*0012*/ 	.short	0x0018
        /*0014*/ 	.byte	0x00, 0xf5, 0x21, 0x00


	//----- nvinfo : EIATTR_KPARAM_INFO
	.align		4
.L_11:
        /*0018*/ 	.byte	0x04, 0x17
        /*001a*/ 	.short	(.L_13 - .L_12)
.L_12:
        /*001c*/ 	.word	0x00000000
        /*0020*/ 	.short	0x0004
        /*0022*/ 	.short	0x0010
        /*0024*/ 	.byte	0x00, 0xf5, 0x21, 0x00


	//----- nvinfo : EIATTR_KPARAM_INFO
	.align		4
.L_13:
        /*0028*/ 	.byte	0x04, 0x17
        /*002a*/ 	.short	(.L_15 - .L_14)
.L_14:
        /*002c*/ 	.word	0x00000000
        /*0030*/ 	.short	0x0003
        /*0032*/ 	.short	0x000c
        /*0034*/ 	.byte	0x00, 0xf0, 0x11, 0x00


	//----- nvinfo : EIATTR_KPARAM_INFO
	.align		4
.L_15:
        /*0038*/ 	.byte	0x04, 0x17
        /*003a*/ 	.short	(.L_17 - .L_16)
.L_16:
        /*003c*/ 	.word	0x00000000
        /*0040*/ 	.short	0x0002
        /*0042*/ 	.short	0x0008
        /*0044*/ 	.byte	0x00, 0xf0, 0x11, 0x00


	//----- nvinfo : EIATTR_KPARAM_INFO
	.align		4
.L_17:
        /*0048*/ 	.byte	0x04, 0x17
        /*004a*/ 	.short	(.L_19 - .L_18)
.L_18:
        /*004c*/ 	.word	0x00000000
        /*0050*/ 	.short	0x0001
        /*0052*/ 	.short	0x0004
        /*0054*/ 	.byte	0x00, 0xf0, 0x11, 0x00


	//----- nvinfo : EIATTR_KPARAM_INFO
	.align		4
.L_19:
        /*0058*/ 	.byte	0x04, 0x17
        /*005a*/ 	.short	(.L_21 - .L_20)
.L_20:
        /*005c*/ 	.word	0x00000000
        /*0060*/ 	.short	0x0000
        /*0062*/ 	.short	0x0000
        /*0064*/ 	.byte	0x00, 0xf0, 0x11, 0x00


	//----- nvinfo : EIATTR_SPARSE_MMA_MASK
	.align		4
.L_21:
        /*0068*/ 	.byte	0x03, 0x50
        /*006a*/ 	.short	0x0000


	//----- nvinfo : EIATTR_MAXREG_COUNT
	.align		4
        /*006c*/ 	.byte	0x03, 0x1b
        /*006e*/ 	.short	0x00ff


	//----- nvinfo : EIATTR_MERCURY_ISA_VERSION
	.align		4
        /*0070*/ 	.byte	0x03, 0x5f
        /*0072*/ 	.short	0x0101


	//----- nvinfo : EIATTR_VRC_CTA_INIT_COUNT
	.align		4
        /*0074*/ 	.byte	0x02, 0x4a
	.zero		1
	.zero		1


	//----- nvinfo : EIATTR_EXIT_INSTR_OFFSETS
	.align		4
        /*0078*/ 	.byte	0x04, 0x1c
        /*007a*/ 	.short	(.L_23 - .L_22)


	//   ....[0]....
.L_22:
        /*007c*/ 	.word	0x00000150


	//   ....[1]....
        /*0080*/ 	.word	0x00000ae0


	//   ....[2]....
        /*0084*/ 	.word	0x00000f10


	//----- nvinfo : EIATTR_CRS_STACK_SIZE
	.align		4
.L_23:
        /*0088*/ 	.byte	0x04, 0x1e
        /*008a*/ 	.short	(.L_25 - .L_24)
.L_24:
        /*008c*/ 	.word	0x00000000


	//----- nvinfo : EIATTR_CBANK_PARAM_SIZE
	.align		4
.L_25:
        /*0090*/ 	.byte	0x03, 0x19
        /*0092*/ 	.short	0x0020


	//----- nvinfo : EIATTR_PARAM_CBANK
	.align		4
        /*0094*/ 	.byte	0x04, 0x0a
        /*0096*/ 	.short	(.L_27 - .L_26)
	.align		4
.L_26:
        /*0098*/ 	.word	index@(.nv.constant0._Z8rk4_cudafffjPfS_)
        /*009c*/ 	.short	0x0380
        /*009e*/ 	.short	0x0020


	//----- nvinfo : EIATTR_SW_WAR
	.align		4
.L_27:
        /*00a0*/ 	.byte	0x04, 0x36
        /*00a2*/ 	.short	(.L_29 - .L_28)
.L_28:
        /*00a4*/ 	.word	0x00000008
.L_29:


//--------------------- .nv.callgraph             --------------------------
	.section	.nv.callgraph,"",@"SHT_CUDA_CALLGRAPH"
	.align	4
	.sectionentsize	8
	.align		4
        /*0000*/ 	.word	0x00000000
	.align		4
        /*0004*/ 	.word	0xffffffff
	.align		4
        /*0008*/ 	.word	0x00000000
	.align		4
        /*000c*/ 	.word	0xfffffffe
	.align		4
        /*0010*/ 	.word	0x00000000
	.align		4
        /*0014*/ 	.word	0xfffffffd
	.align		4
        /*0018*/ 	.word	0x00000000
	.align		4
        /*001c*/ 	.word	0xfffffffc


//--------------------- .text._Z8rk4_cudafffjPfS_ --------------------------
	.section	.text._Z8rk4_cudafffjPfS_,"ax",@progbits
	.align	128
        .global         _Z8rk4_cudafffjPfS_
        .type           _Z8rk4_cudafffjPfS_,@function
        .size           _Z8rk4_cudafffjPfS_,(.L_x_26 - _Z8rk4_cudafffjPfS_)
        .other          _Z8rk4_cudafffjPfS_,@"STO_CUDA_ENTRY STV_DEFAULT"
_Z8rk4_cudafffjPfS_:
.text._Z8rk4_cudafffjPfS_:
[----:B------:R-:W-:Y:S01]  /*0000*/  LDC R1, c[0x0][0x37c] ;  /* 0x0000df00ff017b82 */ /* 0x000fe20000000800 */
[----:B------:R-:W0:Y:S07]  /*0010*/  S2R R0, SR_TID.X ;  /* 0x0000000000007919 */ /* 0x000e2e0000002100 */
[----:B------:R-:W0:Y:S01]  /*0020*/  S2UR UR4, SR_CTAID.X ;  /* 0x00000000000479c3 */ /* 0x000e220000002500 */
[----:B------:R-:W1:Y:S07]  /*0030*/  LDCU.64 UR6, c[0x0][0x358] ;  /* 0x00006b00ff0677ac */ /* 0x000e6e0008000a00 */
[----:B------:R-:W0:Y:S08]  /*0040*/  LDC R5, c[0x0][0x360] ;  /* 0x0000d800ff057b82 */ /* 0x000e300000000800 */
[----:B------:R-:W2:Y:S08]  /*0050*/  LDC.64 R2, c[0x0][0x390] ;  /* 0x0000e400ff027b82 */ /* 0x000eb00000000a00 */
[----:B------:R-:W3:Y:S01]  /*0060*/  LDC R9, c[0x0][0x38c] ;  /* 0x0000e300ff097b82 */ /* 0x000ee20000000800 */
[----:B0-----:R-:W-:-:S07]  /*0070*/  IMAD R5, R5, UR4, R0 ;  /* 0x0000000405057c24 */ /* 0x001fce000f8e0200 */
[----:B------:R-:W0:Y:S01]  /*0080*/  LDC.64 R10, c[0x0][0x398] ;  /* 0x0000e600ff0a7b82 */ /* 0x000e220000000a00 */
[----:B------:R-:W-:-:S05]  /*0090*/  SHF.L.U32 R7, R5, 0x1, RZ ;  /* 0x0000000105077819 */ /* 0x000fca00000006ff */
[----:B--2---:R-:W-:-:S05]  /*00a0*/  IMAD.WIDE R2, R7, 0x4, R2 ;  /* 0x0000000407027825 */ /* 0x004fca00078e0202 */
[----:B-1----:R-:W2:Y:S04]  /*00b0*/  LDG.E R21, desc[UR6][R2.64] ;  /* 0x0000000602157981 */ /* 0x002ea8000c1e1900 */
[----:B------:R-:W4:Y:S01]  /*00c0*/  LDG.E R22, desc[UR6][R2.64+0x4] ;  /* 0x0000040602167981 */ /* 0x000f22000c1e1900 */
[----:B------:R-:W1:Y:S01]  /*00d0*/  LDCU UR8, c[0x0][0x370] ;  /* 0x00006e00ff0877ac */ /* 0x000e620008000800 */
[----:B---3--:R-:W-:Y:S01]  /*00e0*/  ISETP.GE.U32.AND P0, PT, R9, 0x2, PT ;  /* 0x000000020900780c */ /* 0x008fe20003f06070 */
[----:B0-----:R-:W-:Y:S01]  /*00f0*/  IMAD.WIDE R10, R5, 0x4, R10 ;  /* 0x00000004050a7825 */ /* 0x001fe200078e020a */
[----:B-1----:R-:W-:-:S06]  /*0100*/  USHF.L.U32 UR4, UR8, 0x1, URZ ;  /* 0x0000000108047899 */ /* 0x002fcc00080006ff */
[----:B------:R-:W-:-:S04]  /*0110*/  IMAD R5, R9, UR4, RZ ;  /* 0x0000000409057c24 */ /* 0x000fc8000f8e02ff */
[----:B------:R-:W-:Y:S01]  /*0120*/  IMAD.WIDE.U32 R4, R5, 0x4, R10 ;  /* 0x0000000405047825 */ /* 0x000fe200078e000a */
[----:B--2---:R0:W-:Y:S04]  /*0130*/  STG.E desc[UR6][R10.64], R21 ;  /* 0x000000150a007986 */ /* 0x0041e8000c101906 */
[----:B----4-:R0:W-:Y:S01]  /*0140*/  STG.E desc[UR6][R4.64], R22 ;  /* 0x0000001604007986 */ /* 0x0101e2000c101906 */
[----:B------:R-:W-:Y:S05]  /*0150*/  @!P0 EXIT ;  /* 0x000000000000894d */ /* 0x000fea0003800000 */
[----:B------:R-:W1:Y:S01]  /*0160*/  LDCU.64 UR10, c[0x0][0x380] ;  /* 0x00007000ff0a77ac */ /* 0x000e620008000a00 */
[C---:B------:R-:W-:Y:S01]  /*0170*/  ISETP.NE.AND P0, PT, R9.reuse, 0x2, PT ;  /* 0x000000020900780c */ /* 0x040fe20003f05270 */
[----:B------:R-:W-:Y:S01]  /*0180*/  HFMA2 R8, -RZ, RZ, 2.375, 0 ;  /* 0x40c00000ff087431 */ /* 0x000fe200000001ff */
[----:B------:R-:W-:Y:S02]  /*0190*/  IADD3 R9, PT, PT, R9, -0x1, RZ ;  /* 0xffffffff09097810 */ /* 0x000fe40007ffe0ff */
[----:B------:R-:W-:Y:S01]  /*01a0*/  MOV R6, 0x2 ;  /* 0x0000000200067802 */ /* 0x000fe20000000f00 */
[----:B-1----:R-:W1:Y:S08]  /*01b0*/  F2F.F64.F32 R14, UR10 ;  /* 0x0000000a000e7d10 */ /* 0x002e700008201800 */
[----:B------:R-:W2:Y:S01]  /*01c0*/  F2F.F64.F32 R12, UR11 ;  /* 0x0000000b000c7d10 */ /* 0x000ea20008201800 */
[----:B-1----:R-:W-:Y:S01]  /*01d0*/  DMUL R14, R14, 0.5 ;  /* 0x3fe000000e0e7828 */ /* 0x002fe20000000000 */
[----:B------:R-:W-:Y:S10]  /*01e0*/  @!P0 BRA `(.L_x_0) ;  /* 0x0000000800348947 */ /* 0x000ff40003800000 */
[----:B------:R-:W1:Y:S01]  /*01f0*/  LDCU UR5, c[0x0][0x388] ;  /* 0x00007100ff0577ac */ /* 0x000e620008000800 */
[----:B0-----:R-:W-:Y:S02]  /*0200*/  LOP3.LUT R5, R9, 0xfffffffe, RZ, 0xc0, !PT ;  /* 0xfffffffe09057812 */ /* 0x001fe400078ec0ff */
[----:B------:R-:W-:Y:S01]  /*0210*/  MOV R7, UR4 ;  /* 0x0000000400077c02 */ /* 0x000fe20008000f00 */
[----:B------:R-:W0:Y:S01]  /*0220*/  LDCU UR9, c[0x0][0x388] ;  /* 0x00007100ff0977ac */ /* 0x000e220008000800 */
[----:B------:R-:W-:Y:S02]  /*0230*/  MOV R6, 0x4 ;  /* 0x0000000400067802 */ /* 0x000fe40000000f00 */
[----:B------:R-:W-:Y:S01]  /*0240*/  IADD3 R5, PT, PT, -R5, RZ, RZ ;  /* 0x000000ff05057210 */ /* 0x000fe20007ffe1ff */
[----:B------:R-:W3:Y:S01]  /*0250*/  LDCU.64 UR10, c[0x0][0x380] ;  /* 0x00007000ff0a77ac */ /* 0x000ee20008000a00 */
[----:B-1----:R-:W1:Y:S01]  /*0260*/  F2F.F64.F32 R16, -UR5 ;  /* 0x8000000500107d10 */ /* 0x002e620008201800 */
[----:B------:R-:W-:-:S06]  /*0270*/  USHF.L.U32 UR5, UR8, 0x2, URZ ;  /* 0x0000000208057899 */ /* 0x000fcc00080006ff */
[----:B0-----:R-:W-:-:S07]  /*0280*/  MOV R4, UR5 ;  /* 0x0000000500047c02 */ /* 0x001fce0008000f00 */
.L_x_9:
[----:B---3--:R-:W-:Y:S01]  /*0290*/  FMUL R0, R22, UR11 ;  /* 0x0000000b16007c20 */ /* 0x008fe20008400000 */
[----:B0-----:R-:W-:Y:S01]  /*02a0*/  F2F.F64.F32 R2, R22 ;  /* 0x0000001600027310 */ /* 0x001fe20000201800 */
[----:B------:R-:W-:Y:S01]  /*02b0*/  FMUL R23, R21, -UR9 ;  /* 0x8000000915177c20 */ /* 0x000fe20008400000 */
[----:B------:R-:W-:Y:S06]  /*02c0*/  BSSY.RECONVERGENT B0, `(.L_x_1) ;  /* 0x0000027000007945 */ /* 0x000fec0003800200 */
[----:B------:R-:W0:Y:S08]  /*02d0*/  F2F.F64.F32 R26, R0 ;  /* 0x00000000001a7310 */ /* 0x000e300000201800 */
[----:B------:R-:W-:Y:S01]  /*02e0*/  F2F.F64.F32 R24, R21 ;  /* 0x0000001500187310 */ /* 0x000fe20000201800 */
[----:B0-----:R-:W-:-:S07]  /*02f0*/  DFMA R26, R14, R26, R2 ;  /* 0x0000001a0e1a722b */ /* 0x001fce0000000002 */
[----:B------:R-:W0:Y:S01]  /*0300*/  F2F.F64.F32 R28, R23 ;  /* 0x00000017001c7310 */ /* 0x000e220000201800 */
[----:B--2---:R-:W-:Y:S02]  /*0310*/  DMUL R26, R12, R26 ;  /* 0x0000001a0c1a7228 */ /* 0x004fe40000000000 */
[----:B0-----:R-:W-:-:S08]  /*0320*/  DFMA R28, R14, R28, R24 ;  /* 0x0000001c0e1c722b */ /* 0x001fd00000000018 */
[----:B------:R-:W0:Y:S01]  /*0330*/  F2F.F32.F64 R27, R26 ;  /* 0x0000001a001b7310 */ /* 0x000e220000301000 */
[----:B-1----:R-:W-:-:S07]  /*0340*/  DMUL R28, R16, R28 ;  /* 0x0000001c101c7228 */ /* 0x002fce0000000000 */
[----:B------:R-:W1:Y:S01]  /*0350*/  F2F.F32.F64 R20, R28 ;  /* 0x0000001c00147310 */ /* 0x000e620000301000 */
[----:B0-----:R-:W-:-:S07]  /*0360*/  FFMA R0, R27, 2, R0 ;  /* 0x400000001b007823 */ /* 0x001fce0000000000 */
[----:B------:R0:W2:Y:S01]  /*0370*/  F2F.F64.F32 R18, R27 ;  /* 0x0000001b00127310 */ /* 0x0000a20000201800 */
[----:B-1----:R-:W-:Y:S01]  /*0380*/  FFMA R23, R20, 2, R23 ;  /* 0x4000000014177823 */ /* 0x002fe20000000017 */
[----:B0-----:R-:W-:Y:S01]  /*0390*/  IMAD.MOV.U32 R27, RZ, RZ, 0x3e2aaaab ;  /* 0x3e2aaaabff1b7424 */ /* 0x001fe200078e00ff */
[----:B--2---:R-:W-:-:S05]  /*03a0*/  DFMA R18, R14, R18, R2 ;  /* 0x000000120e12722b */ /* 0x004fca0000000002 */
[----:B------:R-:W0:Y:S03]  /*03b0*/  F2F.F64.F32 R2, R20 ;  /* 0x0000001400027310 */ /* 0x000e260000201800 */
[----:B------:R-:W-:Y:S02]  /*03c0*/  DMUL R18, R12, R18 ;  /* 0x000000120c127228 */ /* 0x000fe40000000000 */
[----:B0-----:R-:W-:-:S08]  /*03d0*/  DFMA R2, R14, R2, R24 ;  /* 0x000000020e02722b */ /* 0x001fd00000000018 */
[----:B------:R-:W0:Y:S01]  /*03e0*/  F2F.F32.F64 R19, R18 ;  /* 0x0000001200137310 */ /* 0x000e220000301000 */
[----:B------:R-:W-:-:S04]  /*03f0*/  FFMA R24, R27, -R8, 1 ;  /* 0x3f8000001b187423 */ /* 0x000fc80000000808 */
[----:B------:R-:W-:Y:S01]  /*0400*/  FFMA R24, R24, R27, 0.16666667163372039795 ;  /* 0x3e2aaaab18187423 */ /* 0x000fe2000000001b */
[----:B------:R-:W-:Y:S01]  /*0410*/  DMUL R2, R16, R2 ;  /* 0x0000000210027228 */ /* 0x000fe20000000000 */
[C---:B0-----:R-:W-:Y:S01]  /*0420*/  FFMA R25, R19.reuse, 2, R0 ;  /* 0x4000000013197823 */ /* 0x041fe20000000000 */
[----:B------:R-:W-:-:S08]  /*0430*/  FFMA R0, R19, UR10, R22 ;  /* 0x0000000a13007c23 */ /* 0x000fd00008000016 */
[----:B------:R0:W1:Y:S01]  /*0440*/  F2F.F32.F64 R2, R2 ;  /* 0x0000000200027310 */ /* 0x0000620000301000 */
[----:B------:R-:W-:-:S04]  /*0450*/  FFMA R0, R0, UR11, R25 ;  /* 0x0000000b00007c23 */ /* 0x000fc80008000019 */
[----:B0-----:R-:W-:-:S04]  /*0460*/  FMUL R3, R0, UR10 ;  /* 0x0000000a00037c20 */ /* 0x001fc80008400000 */
[----:B------:R-:W0:Y:S01]  /*0470*/  FCHK P0, R3, 6 ;  /* 0x40c0000003007902 */ /* 0x000e220000000000 */
[C---:B-1----:R-:W-:Y:S01]  /*0480*/  FFMA R23, R2.reuse, 2, R23 ;  /* 0x4000000002177823 */ /* 0x042fe20000000017 */
[----:B------:R-:W-:Y:S01]  /*0490*/  FFMA R0, R2, UR10, R21 ;  /* 0x0000000a02007c23 */ /* 0x000fe20008000015 */
[----:B------:R-:W-:-:S03]  /*04a0*/  FFMA R18, R3, R24, RZ ;  /* 0x0000001803127223 */ /* 0x000fc600000000ff */
[----:B------:R-:W-:Y:S01]  /*04b0*/  FFMA R0, -R0, UR9, R23 ;  /* 0x0000000900007c23 */ /* 0x000fe20008000117 */
[----:B------:R-:W-:-:S03]  /*04c0*/  FFMA R19, R18, -6, R3 ;  /* 0xc0c0000012137823 */ /* 0x000fc60000000003 */
[----:B------:R-:W-:Y:S01]  /*04d0*/  FMUL R2, R0, UR10 ;  /* 0x0000000a00027c20 */ /* 0x000fe20008400000 */
[----:B------:R-:W-:Y:S01]  /*04e0*/  FFMA R18, R24, R19, R18 ;  /* 0x0000001318127223 */ /* 0x000fe20000000012 */
[----:B0-----:R-:W-:Y:S06]  /*04f0*/  @!P0 BRA `(.L_x_2) ;  /* 0x00000000000c8947 */ /* 0x001fec0003800000 */
[----:B------:R-:W-:-:S07]  /*0500*/  MOV R18, 0x520 ;  /* 0x0000052000127802 */ /* 0x000fce0000000f00 */
[----:B------:R-:W-:Y:S05]  /*0510*/  CALL.REL.NOINC `($__internal_0_$__cuda_sm3x_div_rn_noftz_f32_slowpath) ;  /* 0x0000000800807944 */ /* 0x000fea0003c00000 */
[----:B------:R-:W-:-:S07]  /*0520*/  MOV R18, R0 ;  /* 0x0000000000127202 */ /* 0x000fce0000000f00 */
.L_x_2:
[----:B------:R-:W-:Y:S05]  /*0530*/  BSYNC.RECONVERGENT B0 ;  /* 0x0000000000007941 */ /* 0x000fea0003800200 */
.L_x_1:
[----:B------:R-:W-:Y:S01]  /*0540*/  HFMA2 R3, -RZ, RZ, 1.541015625, -0.052093505859375 ;  /* 0x3e2aaaabff037431 */ /* 0x000fe200000001ff */
[----:B------:R-:W0:Y:S01]  /*0550*/  FCHK P0, R2, 6 ;  /* 0x40c0000002007902 */ /* 0x000e220000000000 */
[----:B------:R-:W-:Y:S01]  /*0560*/  BSSY.RECONVERGENT B0, `(.L_x_3) ;  /* 0x000000c000007945 */ /* 0x000fe20003800200 */
[----:B------:R-:W-:Y:S02]  /*0570*/  FADD R21, R18, R21 ;  /* 0x0000001512157221 */ /* 0x000fe40000000000 */
[----:B------:R-:W-:-:S04]  /*0580*/  FFMA R0, R3, -R8, 1 ;  /* 0x3f80000003007423 */ /* 0x000fc80000000808 */
[----:B------:R-:W-:-:S04]  /*0590*/  FFMA R20, R0, R3, 0.16666667163372039795 ;  /* 0x3e2aaaab00147423 */ /* 0x000fc80000000003 */
[----:B------:R-:W-:-:S04]  /*05a0*/  FFMA R3, R2, R20, RZ ;  /* 0x0000001402037223 */ /* 0x000fc800000000ff */
[----:B------:R-:W-:-:S04]  /*05b0*/  FFMA R0, R3, -6, R2 ;  /* 0xc0c0000003007823 */ /* 0x000fc80000000002 */
[----:B------:R-:W-:Y:S01]  /*05c0*/  FFMA R3, R20, R0, R3 ;  /* 0x0000000014037223 */ /* 0x000fe20000000003 */
[----:B0-----:R-:W-:Y:S06]  /*05d0*/  @!P0 BRA `(.L_x_4) ;  /* 0x0000000000108947 */ /* 0x001fec0003800000 */
[----:B------:R-:W-:Y:S02]  /*05e0*/  MOV R3, R2 ;  /* 0x0000000200037202 */ /* 0x000fe40000000f00 */
[----:B------:R-:W-:-:S07]  /*05f0*/  MOV R18, 0x610 ;  /* 0x0000061000127802 */ /* 0x000fce0000000f00 */
[----:B------:R-:W-:Y:S05]  /*0600*/  CALL.REL.NOINC `($__internal_0_$__cuda_sm3x_div_rn_noftz_f32_slowpath) ;  /* 0x0000000800447944 */ /* 0x000fea0003c00000 */
[----:B------:R-:W-:-:S07]  /*0610*/  MOV R3, R0 ;  /* 0x0000000000037202 */ /* 0x000fce0000000f00 */
.L_x_4:
[----:B------:R-:W-:Y:S05]  /*0620*/  BSYNC.RECONVERGENT B0 ;  /* 0x0000000000007941 */ /* 0x000fea0003800200 */
.L_x_3:
[----:B------:R-:W-:Y:S01]  /*0630*/  FADD R22, R3, R22 ;  /* 0x0000001603167221 */ /* 0x000fe20000000000 */
[----:B------:R-:W-:Y:S01]  /*0640*/  FMUL R23, R21, -UR9 ;  /* 0x8000000915177c20 */ /* 0x000fe20008400000 */
[----:B------:R-:W-:Y:S01]  /*0650*/  F2F.F64.F32 R24, R21 ;  /* 0x0000001500187310 */ /* 0x000fe20000201800 */
[----:B------:R-:W-:Y:S01]  /*0660*/  BSSY.RECONVERGENT B0, `(.L_x_5) ;  /* 0x000002b000007945 */ /* 0x000fe20003800200 */
[----:B------:R-:W-:-:S06]  /*0670*/  FMUL R0, R22, UR11 ;  /* 0x0000000b16007c20 */ /* 0x000fcc0008400000 */
[----:B------:R-:W-:Y:S08]  /*0680*/  F2F.F64.F32 R2, R22 ;  /* 0x0000001600027310 */ /* 0x000ff00000201800 */
[----:B------:R-:W0:Y:S08]  /*0690*/  F2F.F64.F32 R26, R0 ;  /* 0x00000000001a7310 */ /* 0x000e300000201800 */
[----:B------:R-:W1:Y:S01]  /*06a0*/  F2F.F64.F32 R28, R23 ;  /* 0x00000017001c7310 */ /* 0x000e620000201800 */
[----:B0-----:R-:W-:-:S08]  /*06b0*/  DFMA R26, R14, R26, R2 ;  /* 0x0000001a0e1a722b */ /* 0x001fd00000000002 */
[----:B------:R-:W-:Y:S02]  /*06c0*/  DMUL R26, R12, R26 ;  /* 0x0000001a0c1a7228 */ /* 0x000fe40000000000 */
[----:B-1----:R-:W-:-:S08]  /*06d0*/  DFMA R28, R14, R28, R24 ;  /* 0x0000001c0e1c722b */ /* 0x002fd00000000018 */
[----:B------:R0:W1:Y:S01]  /*06e0*/  F2F.F32.F64 R27, R26 ;  /* 0x0000001a001b7310 */ /* 0x0000620000301000 */
[----:B------:R-:W-:-:S07]  /*06f0*/  DMUL R28, R16, R28 ;  /* 0x0000001c101c7228 */ /* 0x000fce0000000000 */
[----:B------:R2:W3:Y:S01]  /*0700*/  F2F.F32.F64 R20, R28 ;  /* 0x0000001c00147310 */ /* 0x0004e20000301000 */
[----:B0-----:R-:W-:Y:S01]  /*0710*/  MOV R26, 0x3e2aaaab ;  /* 0x3e2aaaab001a7802 */ /* 0x001fe20000000f00 */
[----:B-1----:R-:W-:-:S06]  /*0720*/  FFMA R0, R27, 2, R0 ;  /* 0x400000001b007823 */ /* 0x002fcc0000000000 */
[----:B------:R-:W0:Y:S01]  /*0730*/  F2F.F64.F32 R18, R27 ;  /* 0x0000001b00127310 */ /* 0x000e220000201800 */
[----:B--2---:R-:W-:Y:S01]  /*0740*/  FFMA R29, R26, -R8, 1 ;  /* 0x3f8000001a1d7423 */ /* 0x004fe20000000808 */
[----:B---3--:R-:W-:Y:S01]  /*0750*/  FFMA R23, R20, 2, R23 ;  /* 0x4000000014177823 */ /* 0x008fe20000000017 */
[----:B0-----:R-:W-:-:S05]  /*0760*/  DFMA R18, R14, R18, R2 ;  /* 0x000000120e12722b */ /* 0x001fca0000000002 */
[----:B------:R-:W0:Y:S03]  /*0770*/  F2F.F64.F32 R2, R20 ;  /* 0x0000001400027310 */ /* 0x000e260000201800 */
[----:B------:R-:W-:Y:S02]  /*0780*/  DMUL R18, R12, R18 ;  /* 0x000000120c127228 */ /* 0x000fe40000000000 */
[----:B0-----:R-:W-:-:S08]  /*0790*/  DFMA R2, R14, R2, R24 ;  /* 0x000000020e02722b */ /* 0x001fd00000000018 */
[----:B------:R-:W0:Y:S01]  /*07a0*/  F2F.F32.F64 R19, R18 ;  /* 0x0000001200137310 */ /* 0x000e220000301000 */
[----:B------:R-:W-:-:S05]  /*07b0*/  IMAD.WIDE.U32 R24, R7, 0x4, R10 ;  /* 0x0000000407187825 */ /* 0x000fca00078e000a */
[----:B------:R1:W-:Y:S01]  /*07c0*/  STG.E desc[UR6][R24.64], R21 ;  /* 0x0000001518007986 */ /* 0x0003e2000c101906 */
[----:B------:R-:W-:-:S03]  /*07d0*/  DMUL R2, R16, R2 ;  /* 0x0000000210027228 */ /* 0x000fc60000000000 */
[----:B------:R1:W-:Y:S01]  /*07e0*/  STG.E desc[UR6][R24.64+0x4], R22 ;  /* 0x0000041618007986 */ /* 0x0003e2000c101906 */
[C---:B0-----:R-:W-:Y:S01]  /*07f0*/  FFMA R27, R19.reuse, 2, R0 ;  /* 0x40000000131b7823 */ /* 0x041fe20000000000 */
[----:B------:R-:W-:-:S05]  /*0800*/  FFMA R0, R19, UR10, R22 ;  /* 0x0000000a13007c23 */ /* 0x000fca0008000016 */
[----:B------:R0:W2:Y:S01]  /*0810*/  F2F.F32.F64 R2, R2 ;  /* 0x0000000200027310 */ /* 0x0000a20000301000 */
[----:B------:R-:W-:Y:S01]  /*0820*/  FFMA R27, R0, UR11, R27 ;  /* 0x0000000b001b7c23 */ /* 0x000fe2000800001b */
[----:B------:R-:W-:-:S03]  /*0830*/  FFMA R0, R29, R26, 0.16666667163372039795 ;  /* 0x3e2aaaab1d007423 */ /* 0x000fc6000000001a */
[----:B------:R-:W-:-:S04]  /*0840*/  FMUL R20, R27, UR10 ;  /* 0x0000000a1b147c20 */ /* 0x000fc80008400000 */
[----:B------:R-:W3:Y:S01]  /*0850*/  FCHK P0, R20, 6 ;  /* 0x40c0000014007902 */ /* 0x000ee20000000000 */
[----:B0-----:R-:W-:Y:S01]  /*0860*/  FFMA R3, R0, R20, RZ ;  /* 0x0000001400037223 */ /* 0x001fe200000000ff */
[C---:B--2---:R-:W-:Y:S01]  /*0870*/  FFMA R23, R2.reuse, 2, R23 ;  /* 0x4000000002177823 */ /* 0x044fe20000000017 */
[----:B------:R-:W-:Y:S02]  /*0880*/  FFMA R2, R2, UR10, R21 ;  /* 0x0000000a02027c23 */ /* 0x000fe40008000015 */
[----:B------:R-:W-:Y:S02]  /*0890*/  FFMA R18, R3, -6, R20 ;  /* 0xc0c0000003127823 */ /* 0x000fe40000000014 */
[----:B------:R-:W-:Y:S02]  /*08a0*/  FFMA R2, -R2, UR9, R23 ;  /* 0x0000000902027c23 */ /* 0x000fe40008000117 */
[----:B------:R-:W-:Y:S02]  /*08b0*/  FFMA R0, R0, R18, R3 ;  /* 0x0000001200007223 */ /* 0x000fe40000000003 */
[----:B------:R-:W-:Y:S01]  /*08c0*/  FMUL R2, R2, UR10 ;  /* 0x0000000a02027c20 */ /* 0x000fe20008400000 */
[----:B-1-3--:R-:W-:Y:S06]  /*08d0*/  @!P0 BRA `(.L_x_6) ;  /* 0x00000000000c8947 */ /* 0x00afec0003800000 */
[----:B------:R-:W-:Y:S02]  /*08e0*/  MOV R3, R20 ;  /* 0x0000001400037202 */ /* 0x000fe40000000f00 */
[----:B------:R-:W-:-:S07]  /*08f0*/  MOV R18, 0x910 ;  /* 0x0000091000127802 */ /* 0x000fce0000000f00 */
[----:B------:R-:W-:Y:S05]  /*0900*/  CALL.REL.NOINC `($__internal_0_$__cuda_sm3x_div_rn_noftz_f32_slowpath) ;  /* 0x0000000400847944 */ /* 0x000fea0003c00000 */
.L_x_6:
[----:B------:R-:W-:Y:S05]  /*0910*/  BSYNC.RECONVERGENT B0 ;  /* 0x0000000000007941 */ /* 0x000fea0003800200 */
.L_x_5:
[----:B------:R-:W-:Y:S01]  /*0920*/  IMAD.MOV.U32 R3, RZ, RZ, 0x3e2aaaab ;  /* 0x3e2aaaabff037424 */ /* 0x000fe200078e00ff */
[----:B------:R-:W0:Y:S01]  /*0930*/  FCHK P0, R2, 6 ;  /* 0x40c0000002007902 */ /* 0x000e220000000000 */
[----:B------:R-:W-:Y:S01]  /*0940*/  BSSY.RECONVERGENT B0, `(.L_x_7) ;  /* 0x000000c000007945 */ /* 0x000fe20003800200 */
[----:B------:R-:W-:Y:S01]  /*0950*/  FADD R21, R21, R0 ;  /* 0x0000000015157221 */ /* 0x000fe20000000000 */
        /* <DEDUP_REMOVED lines=10> */
.L_x_8:
[----:B------:R-:W-:Y:S05]  /*0a00*/  BSYNC.RECONVERGENT B0 ;  /* 0x0000000000007941 */ /* 0x000fea0003800200 */
.L_x_7:
[----:B------:R-:W-:-:S04]  /*0a10*/  IMAD.WIDE.U32 R2, R4, 0x4, R10 ;  /* 0x0000000404027825 */ /* 0x000fc800078e000a */
[----:B------:R-:W-:Y:S01]  /*0a20*/  FADD R22, R22, R19 ;  /* 0x0000001316167221 */ /* 0x000fe20000000000 */
[----:B------:R-:W-:Y:S02]  /*0a30*/  IADD3 R5, PT, PT, R5, 0x2, RZ ;  /* 0x0000000205057810 */ /* 0x000fe40007ffe0ff */
[----:B------:R-:W-:Y:S01]  /*0a40*/  IADD3 R6, PT, PT, R6, 0x4, RZ ;  /* 0x0000000406067810 */ /* 0x000fe20007ffe0ff */
[----:B------:R0:W-:Y:S01]  /*0a50*/  STG.E desc[UR6][R2.64], R21 ;  /* 0x0000001502007986 */ /* 0x0001e2000c101906 */
[----:B------:R-:W-:Y:S02]  /*0a60*/  ISETP.NE.AND P0, PT, R5, RZ, PT ;  /* 0x000000ff0500720c */ /* 0x000fe40003f05270 */
[----:B------:R-:W-:Y:S01]  /*0a70*/  IADD3 R7, PT, PT, R7, UR5, RZ ;  /* 0x0000000507077c10 */ /* 0x000fe2000fffe0ff */
[----:B------:R0:W-:Y:S01]  /*0a80*/  STG.E desc[UR6][R2.64+0x4], R22 ;  /* 0x0000041602007986 */ /* 0x0001e2000c101906 */
[----:B------:R-:W-:-:S09]  /*0a90*/  IADD3 R4, PT, PT, R4, UR5, RZ ;  /* 0x0000000504047c10 */ /* 0x000fd2000fffe0ff */
[----:B------:R-:W-:Y:S05]  /*0aa0*/  @P0 BRA `(.L_x_9) ;  /* 0xfffffff400f80947 */ /* 0x000fea000383ffff */
[----:B------:R-:W-:-:S07]  /*0ab0*/  VIADD R6, R6, 0xfffffffe ;  /* 0xfffffffe06067836 */ /* 0x000fce0000000000 */
.L_x_0:
[----:B------:R-:W-:-:S04]  /*0ac0*/  LOP3.LUT R9, R9, 0x1, RZ, 0xc0, !PT ;  /* 0x0000000109097812 */ /* 0x000fc800078ec0ff */
[----:B------:R-:W-:-:S13]  /*0ad0*/  ISETP.NE.U32.AND P0, PT, R9, 0x1, PT ;  /* 0x000000010900780c */ /* 0x000fda0003f05070 */
[----:B------:R-:W-:Y:S05]  /*0ae0*/  @P0 EXIT ;  /* 0x000000000000094d */ /* 0x000fea0003800000 */
[----:B------:R-:W1:Y:S01]  /*0af0*/  LDCU.64 UR10, c[0x0][0x380] ;  /* 0x00007000ff0a77ac */ /* 0x000e620008000a00 */
[----:B0-----:R-:W-:Y:S01]  /*0b00*/  F2F.F64.F32 R4, R22 ;  /* 0x0000001600047310 */ /* 0x001fe20000201800 */
[----:B------:R-:W-:Y:S01]  /*0b10*/  BSSY.RECONVERGENT B0, `(.L_x_10) ;  /* 0x000002b000007945 */ /* 0x000fe20003800200 */
[----:B------:R-:W0:Y:S06]  /*0b20*/  LDCU UR4, c[0x0][0x388] ;  /* 0x00007100ff0477ac */ /* 0x000e2c0008000800 */
[----:B------:R-:W-:Y:S01]  /*0b30*/  F2F.F64.F32 R2, R21 ;  /* 0x0000001500027310 */ /* 0x000fe20000201800 */
[----:B-1----:R-:W-:-:S07]  /*0b40*/  FMUL R0, R22, UR11 ;  /* 0x0000000b16007c20 */ /* 0x002fce0008400000 */
[----:B------:R-:W1:Y:S01]  /*0b50*/  F2F.F64.F32 R16, R0 ;  /* 0x0000000000107310 */ /* 0x000e620000201800 */
[----:B0-----:R-:W-:-:S07]  /*0b60*/  FMUL R7, R21, -UR4 ;  /* 0x8000000415077c20 */ /* 0x001fce0008400000 */
[----:B------:R-:W0:Y:S01]  /*0b70*/  F2F.F64.F32 R18, R7 ;  /* 0x0000000700127310 */ /* 0x000e220000201800 */
[----:B-1----:R-:W-:-:S07]  /*0b80*/  DFMA R26, R14, R16, R4 ;  /* 0x000000100e1a722b */ /* 0x002fce0000000004 */
[----:B------:R-:W1:Y:S01]  /*0b90*/  F2F.F64.F32 R16, -UR4 ;  /* 0x8000000400107d10 */ /* 0x000e620008201800 */
[----:B--2---:R-:W-:Y:S02]  /*0ba0*/  DMUL R26, R12, R26 ;  /* 0x0000001a0c1a7228 */ /* 0x004fe40000000000 */
[----:B0-----:R-:W-:-:S08]  /*0bb0*/  DFMA R18, R14, R18, R2 ;  /* 0x000000120e12722b */ /* 0x001fd00000000002 */
[----:B------:R-:W0:Y:S01]  /*0bc0*/  F2F.F32.F64 R27, R26 ;  /* 0x0000001a001b7310 */ /* 0x000e220000301000 */
[----:B-1----:R-:W-:-:S07]  /*0bd0*/  DMUL R28, R16, R18 ;  /* 0x00000012101c7228 */ /* 0x002fce0000000000 */
[----:B------:R-:W1:Y:S01]  /*0be0*/  F2F.F32.F64 R20, R28 ;  /* 0x0000001c00147310 */ /* 0x000e620000301000 */
[----:B0-----:R-:W-:-:S07]  /*0bf0*/  FFMA R0, R27, 2, R0 ;  /* 0x400000001b007823 */ /* 0x001fce0000000000 */
[----:B------:R-:W0:Y:S01]  /*0c00*/  F2F.F64.F32 R24, R27 ;  /* 0x0000001b00187310 */ /* 0x000e220000201800 */
[----:B-1----:R-:W-:-:S07]  /*0c10*/  FFMA R7, R20, 2, R7 ;  /* 0x4000000014077823 */ /* 0x002fce0000000007 */
[----:B------:R-:W1:Y:S01]  /*0c20*/  F2F.F64.F32 R18, R20 ;  /* 0x0000001400127310 */ /* 0x000e620000201800 */
[----:B0-----:R-:W-:Y:S01]  /*0c30*/  DFMA R24, R14, R24, R4 ;  /* 0x000000180e18722b */ /* 0x001fe20000000004 */
[----:B------:R-:W-:-:S07]  /*0c40*/  MOV R5, 0x3e2aaaab ;  /* 0x3e2aaaab00057802 */ /* 0x000fce0000000f00 */
[----:B------:R-:W-:Y:S02]  /*0c50*/  DMUL R24, R12, R24 ;  /* 0x000000180c187228 */ /* 0x000fe40000000000 */
[----:B-1----:R-:W-:Y:S01]  /*0c60*/  DFMA R18, R14, R18, R2 ;  /* 0x000000120e12722b */ /* 0x002fe20000000002 */
[----:B------:R-:W-:-:S07]  /*0c70*/  FFMA R2, R5, -R8, 1 ;  /* 0x3f80000005027423 */ /* 0x000fce0000000808 */
[----:B------:R-:W0:Y:S01]  /*0c80*/  F2F.F32.F64 R25, R24 ;  /* 0x0000001800197310 */ /* 0x000e220000301000 */
[----:B------:R-:W-:-:S10]  /*0c90*/  DMUL R18, R16, R18 ;  /* 0x0000001210127228 */ /* 0x000fd40000000000 */
[----:B------:R-:W1:Y:S01]  /*0ca0*/  F2F.F32.F64 R18, R18 ;  /* 0x0000001200127310 */ /* 0x000e620000301000 */
[C---:B0-----:R-:W-:Y:S01]  /*0cb0*/  FFMA R3, R25.reuse, 2, R0 ;  /* 0x4000000019037823 */ /* 0x041fe20000000000 */
[----:B------:R-:W-:-:S04]  /*0cc0*/  FFMA R0, R25, UR10, R22 ;  /* 0x0000000a19007c23 */ /* 0x000fc80008000016 */
[----:B------:R-:W-:-:S04]  /*0cd0*/  FFMA R0, R0, UR11, R3 ;  /* 0x0000000b00007c23 */ /* 0x000fc80008000003 */
[----:B------:R-:W-:Y:S01]  /*0ce0*/  FMUL R12, R0, UR10 ;  /* 0x0000000a000c7c20 */ /* 0x000fe20008400000 */
[----:B------:R-:W-:Y:S01]  /*0cf0*/  FFMA R0, R2, R5, 0.16666667163372039795 ;  /* 0x3e2aaaab02007423 */ /* 0x000fe20000000005 */
[C---:B-1----:R-:W-:Y:S01]  /*0d00*/  FFMA R7, R18.reuse, 2, R7 ;  /* 0x4000000012077823 */ /* 0x042fe20000000007 */
[----:B------:R-:W-:Y:S01]  /*0d10*/  FFMA R2, R18, UR10, R21 ;  /* 0x0000000a12027c23 */ /* 0x000fe20008000015 */
[----:B------:R-:W0:Y:S01]  /*0d20*/  FCHK P0, R12, 6 ;  /* 0x40c000000c007902 */ /* 0x000e220000000000 */
[----:B------:R-:W-:Y:S02]  /*0d30*/  FFMA R3, R0, R12, RZ ;  /* 0x0000000c00037223 */ /* 0x000fe400000000ff */
[----:B------:R-:W-:Y:S02]  /*0d40*/  FFMA R2, -R2, UR4, R7 ;  /* 0x0000000402027c23 */ /* 0x000fe40008000107 */
[----:B------:R-:W-:Y:S02]  /*0d50*/  FFMA R4, R3, -6, R12 ;  /* 0xc0c0000003047823 */ /* 0x000fe4000000000c */
[----:B------:R-:W-:-:S02]  /*0d60*/  FMUL R2, R2, UR10 ;  /* 0x0000000a02027c20 */ /* 0x000fc40008400000 */
[----:B------:R-:W-:Y:S01]  /*0d70*/  FFMA R0, R0, R4, R3 ;  /* 0x0000000400007223 */ /* 0x000fe20000000003 */
[----:B0-----:R-:W-:Y:S06]  /*0d80*/  @!P0 BRA `(.L_x_11) ;  /* 0x00000000000c8947 */ /* 0x001fec0003800000 */
[----:B------:R-:W-:Y:S02]  /*0d90*/  MOV R3, R12 ;  /* 0x0000000c00037202 */ /* 0x000fe40000000f00 */
[----:B------:R-:W-:-:S07]  /*0da0*/  MOV R18, 0xdc0 ;  /* 0x00000dc000127802 */ /* 0x000fce0000000f00 */
[----:B------:R-:W-:Y:S05]  /*0db0*/  CALL.REL.NOINC `($__internal_0_$__cuda_sm3x_div_rn_noftz_f32_slowpath) ;  /* 0x0000000000587944 */ /* 0x000fea0003c00000 */
.L_x_11:
[----:B------:R-:W-:Y:S05]  /*0dc0*/  BSYNC.RECONVERGENT B0 ;  /* 0x0000000000007941 */ /* 0x000fea0003800200 */
.L_x_10:
        /* <DEDUP_REMOVED lines=14> */
.L_x_13:
[----:B------:R-:W-:Y:S05]  /*0eb0*/  BSYNC.RECONVERGENT B0 ;  /* 0x0000000000007941 */ /* 0x000fea0003800200 */
.L_x_12:
[----:B------:R-:W-:Y:S02]  /*0ec0*/  IMAD R5, R6, UR8, RZ ;  /* 0x0000000806057c24 */ /* 0x000fe4000f8e02ff */
[----:B------:R-:W-:Y:S02]  /*0ed0*/  FADD R3, R3, R22 ;  /* 0x0000001603037221 */ /* 0x000fe40000000000 */
[----:B------:R-:W-:-:S05]  /*0ee0*/  IMAD.WIDE.U32 R10, R5, 0x4, R10 ;  /* 0x00000004050a7825 */ /* 0x000fca00078e000a */
[----:B------:R-:W-:Y:S04]  /*0ef0*/  STG.E desc[UR6][R10.64], R21 ;  /* 0x000000150a007986 */ /* 0x000fe8000c101906 */
[----:B------:R-:W-:Y:S01]  /*0f00*/  STG.E desc[UR6][R10.64+0x4], R3 ;  /* 0x000004030a007986 */ /* 0x000fe2000c101906 */
[----:B------:R-:W-:Y:S05]  /*0f10*/  EXIT ;  /* 0x000000000000794d */ /* 0x000fea0003800000 */
        .weak           $__internal_0_$__cuda_sm3x_div_rn_noftz_f32_slowpath
        .type           $__internal_0_$__cuda_sm3x_div_rn_noftz_f32_slowpath,@function
        .size           $__internal_0_$__cuda_sm3x_div_rn_noftz_f32_slowpath,(.L_x_26 - $__internal_0_$__cuda_sm3x_div_rn_noftz_f32_slowpath)
$__internal_0_$__cuda_sm3x_div_rn_noftz_f32_slowpath:
[----:B------:R-:W-:Y:S01]  /*0f20*/  SHF.R.U32.HI R19, RZ, 0x17, R8 ;  /* 0x00000017ff137819 */ /* 0x000fe20000011608 */
[----:B------:R-:W-:Y:S01]  /*0f30*/  BSSY.RECONVERGENT B1, `(.L_x_14) ;  /* 0x0000064000017945 */ /* 0x000fe20003800200 */
[----:B------:R-:W-:Y:S01]  /*0f40*/  SHF.R.U32.HI R25, RZ, 0x17, R3 ;  /* 0x00000017ff197819 */ /* 0x000fe20000011603 */
[----:B------:R-:W-:Y:S01]  /*0f50*/  IMAD.MOV.U32 R26, RZ, RZ, 0x40c00000 ;  /* 0x40c00000ff1a7424 */ /* 0x000fe200078e00ff */
[----:B------:R-:W-:Y:S02]  /*0f60*/  LOP3.LUT R19, R19, 0xff, RZ, 0xc0, !PT ;  /* 0x000000ff13137812 */ /* 0x000fe400078ec0ff */
[----:B------:R-:W-:Y:S02]  /*0f70*/  LOP3.LUT R25, R25, 0xff, RZ, 0xc0, !PT ;  /* 0x000000ff19197812 */ /* 0x000fe400078ec0ff */
[----:B------:R-:W-:Y:S02]  /*0f80*/  IADD3 R24, PT, PT, R19, -0x1, RZ ;  /* 0xffffffff13187810 */ /* 0x000fe40007ffe0ff */
[----:B------:R-:W-:-:S02]  /*0f90*/  IADD3 R23, PT, PT, R25, -0x1, RZ ;  /* 0xffffffff19177810 */ /* 0x000fc40007ffe0ff */
[----:B------:R-:W-:-:S04]  /*0fa0*/  ISETP.GT.U32.AND P0, PT, R24, 0xfd, PT ;  /* 0x000000fd1800780c */ /* 0x000fc80003f04070 */
[----:B------:R-:W-:-:S13]  /*0fb0*/  ISETP.GT.U32.OR P0, PT, R23, 0xfd, P0 ;  /* 0x000000fd1700780c */ /* 0x000fda0000704470 */
[----:B------:R-:W-:Y:S01]  /*0fc0*/  @!P0 MOV R20, RZ ;  /* 0x000000ff00148202 */ /* 0x000fe20000000f00 */
[----:B------:R-:W-:Y:S06]  /*0fd0*/  @!P0 BRA `(.L_x_15) ;  /* 0x0000000000608947 */ /* 0x000fec0003800000 */
[----:B------:R-:W-:Y:S01]  /*0fe0*/  HFMA2 R0, -RZ, RZ, 2.375, 0 ;  /* 0x40c00000ff007431 */ /* 0x000fe200000001ff */
[----:B------:R-:W-:-:S04]  /*0ff0*/  FSETP.GTU.FTZ.AND P0, PT, |R3|, +INF , PT ;  /* 0x7f8000000300780b */ /* 0x000fc80003f1c200 */
[----:B------:R-:W-:-:S04]  /*1000*/  FSETP.GTU.FTZ.AND P1, PT, |R0|, +INF , PT ;  /* 0x7f8000000000780b */ /* 0x000fc80003f3c200 */
[----:B------:R-:W-:-:S13]  /*1010*/  PLOP3.LUT P0, PT, P0, P1, PT, 0xf8, 0x8f ;  /* 0x00000000008f781c */ /* 0x000fda0000703f70 */
[----:B------:R-:W-:Y:S05]  /*1020*/  @P0 BRA `(.L_x_16) ;  /* 0x00000004004c0947 */ /* 0x000fea0003800000 */
[----:B------:R-:W-:-:S13]  /*1030*/  LOP3.LUT P0, RZ, R26, 0x7fffffff, R3, 0xc8, !PT ;  /* 0x7fffffff1aff7812 */ /* 0x000fda000780c803 */
[----:B------:R-:W-:Y:S05]  /*1040*/  @!P0 BRA `(.L_x_17) ;  /* 0x00000004003c8947 */ /* 0x000fea0003800000 */
[C---:B------:R-:W-:Y:S02]  /*1050*/  FSETP.NEU.FTZ.AND P2, PT, |R3|.reuse, +INF , PT ;  /* 0x7f8000000300780b */ /* 0x040fe40003f5d200 */
[----:B------:R-:W-:Y:S02]  /*1060*/  FSETP.NEU.FTZ.AND P1, PT, |R0|, +INF , PT ;  /* 0x7f8000000000780b */ /* 0x000fe40003f3d200 */
[----:B------:R-:W-:-:S11]  /*1070*/  FSETP.NEU.FTZ.AND P0, PT, |R3|, +INF , PT ;  /* 0x7f8000000300780b */ /* 0x000fd60003f1d200 */
[----:B------:R-:W-:Y:S05]  /*1080*/  @!P1 BRA !P2, `(.L_x_17) ;  /* 0x00000004002c9947 */ /* 0x000fea0005000000 */
[----:B------:R-:W-:-:S04]  /*1090*/  LOP3.LUT P2, RZ, R3, 0x7fffffff, RZ, 0xc0, !PT ;  /* 0x7fffffff03ff7812 */ /* 0x000fc8000784c0ff */
[----:B------:R-:W-:-:S13]  /*10a0*/  PLOP3.LUT P1, PT, P1, P2, PT, 0x2f, 0xf2 ;  /* 0x0000000000f2781c */ /* 0x000fda0000f24577 */
[----:B------:R-:W-:Y:S05]  /*10b0*/  @P1 BRA `(.L_x_18) ;  /* 0x0000000400181947 */ /* 0x000fea0003800000 */
[----:B------:R-:W-:-:S04]  /*10c0*/  LOP3.LUT P1, RZ, R26, 0x7fffffff, RZ, 0xc0, !PT ;  /* 0x7fffffff1aff7812 */ /* 0x000fc8000782c0ff */
[----:B------:R-:W-:-:S13]  /*10d0*/  PLOP3.LUT P0, PT, P0, P1, PT, 0x2f, 0xf2 ;  /* 0x0000000000f2781c */ /* 0x000fda0000702577 */
[----:B------:R-:W-:Y:S05]  /*10e0*/  @P0 BRA `(.L_x_19) ;  /* 0x0000000400000947 */ /* 0x000fea0003800000 */
[----:B------:R-:W-:Y:S02]  /*10f0*/  ISETP.GE.AND P0, PT, R23, RZ, PT ;  /* 0x000000ff1700720c */ /* 0x000fe40003f06270 */
[----:B------:R-:W-:-:S11]  /*1100*/  ISETP.GE.AND P1, PT, R24, RZ, PT ;  /* 0x000000ff1800720c */ /* 0x000fd60003f26270 */
[----:B------:R-:W-:Y:S01]  /*1110*/  @P0 MOV R20, RZ ;  /* 0x000000ff00140202 */ /* 0x000fe20000000f00 */
[----:B------:R-:W-:Y:S01]  /*1120*/  @!P0 FFMA R3, R3, 1.84467440737095516160e+19, RZ ;  /* 0x5f80000003038823 */ /* 0x000fe200000000ff */
[----:B------:R-:W-:Y:S01]  /*1130*/  @!P0 MOV R20, 0xffffffc0 ;  /* 0xffffffc000148802 */ /* 0x000fe20000000f00 */
[----:B------:R-:W-:-:S03]  /*1140*/  @!P1 FFMA R26, R0, 1.84467440737095516160e+19, RZ ;  /* 0x5f800000001a9823 */ /* 0x000fc600000000ff */
[----:B------:R-:W-:-:S07]  /*1150*/  @!P1 IADD3 R20, PT, PT, R20, 0x40, RZ ;  /* 0x0000004014149810 */ /* 0x000fce0007ffe0ff */
.L_x_15:
[----:B------:R-:W-:Y:S01]  /*1160*/  LEA R27, R19, 0xc0800000, 0x17 ;  /* 0xc0800000131b7811 */ /* 0x000fe200078eb8ff */
[----:B------:R-:W-:Y:S03]  /*1170*/  BSSY.RECONVERGENT B2, `(.L_x_20) ;  /* 0x0000036000027945 */ /* 0x000fe60003800200 */
[----:B------:R-:W-:Y:S02]  /*1180*/  IADD3 R27, PT, PT, -R27, R26, RZ ;  /* 0x0000001a1b1b7210 */ /* 0x000fe40007ffe1ff */
[----:B------:R-:W-:Y:S02]  /*1190*/  IADD3 R26, PT, PT, R25, -0x7f, RZ ;  /* 0xffffff81191a7810 */ /* 0x000fe40007ffe0ff */
[----:B------:R-:W0:Y:S01]  /*11a0*/  MUFU.RCP R24, R27 ;  /* 0x0000001b00187308 */ /* 0x000e220000001000 */
[----:B------:R-:W-:Y:S01]  /*11b0*/  FADD.FTZ R23, -R27, -RZ ;  /* 0x800000ff1b177221 */ /* 0x000fe20000010100 */
[C---:B------:R-:W-:Y:S01]  /*11c0*/  IADD3 R19, PT, PT, R26.reuse, 0x7f, -R19 ;  /* 0x0000007f1a137810 */ /* 0x040fe20007ffe813 */
[----:B------:R-:W-:-:S04]  /*11d0*/  IMAD R0, R26, -0x800000, R3 ;  /* 0xff8000001a007824 */ /* 0x000fc800078e0203 */
[----:B------:R-:W-:Y:S02]  /*11e0*/  IMAD.IADD R19, R19, 0x1, R20 ;  /* 0x0000000113137824 */ /* 0x000fe400078e0214 */
[----:B0-----:R-:W-:-:S04]  /*11f0*/  FFMA R25, R24, R23, 1 ;  /* 0x3f80000018197423 */ /* 0x001fc80000000017 */
[----:B------:R-:W-:-:S04]  /*1200*/  FFMA R25, R24, R25, R24 ;  /* 0x0000001918197223 */ /* 0x000fc80000000018 */
[----:B------:R-:W-:-:S04]  /*1210*/  FFMA R24, R0, R25, RZ ;  /* 0x0000001900187223 */ /* 0x000fc800000000ff */
[----:B------:R-:W-:-:S04]  /*1220*/  FFMA R3, R23, R24, R0 ;  /* 0x0000001817037223 */ /* 0x000fc80000000000 */
[----:B------:R-:W-:-:S04]  /*1230*/  FFMA R24, R25, R3, R24 ;  /* 0x0000000319187223 */ /* 0x000fc80000000018 */
[----:B------:R-:W-:-:S04]  /*1240*/  FFMA R23, R23, R24, R0 ;  /* 0x0000001817177223 */ /* 0x000fc80000000000 */
[----:B------:R-:W-:-:S05]  /*1250*/  FFMA R0, R25, R23, R24 ;  /* 0x0000001719007223 */ /* 0x000fca0000000018 */
[----:B------:R-:W-:-:S04]  /*1260*/  SHF.R.U32.HI R3, RZ, 0x17, R0 ;  /* 0x00000017ff037819 */ /* 0x000fc80000011600 */
[----:B------:R-:W-:-:S04]  /*1270*/  LOP3.LUT R20, R3, 0xff, RZ, 0xc0, !PT ;  /* 0x000000ff03147812 */ /* 0x000fc800078ec0ff */
[----:B------:R-:W-:-:S04]  /*1280*/  IADD3 R3, PT, PT, R20, R19, RZ ;  /* 0x0000001314037210 */ /* 0x000fc80007ffe0ff */
[----:B------:R-:W-:-:S04]  /*1290*/  IADD3 R20, PT, PT, R3, -0x1, RZ ;  /* 0xffffffff03147810 */ /* 0x000fc80007ffe0ff */
[----:B------:R-:W-:-:S13]  /*12a0*/  ISETP.GE.U32.AND P0, PT, R20, 0xfe, PT ;  /* 0x000000fe1400780c */ /* 0x000fda0003f06070 */
[----:B------:R-:W-:Y:S05]  /*12b0*/  @!P0 BRA `(.L_x_21) ;  /* 0x0000000000808947 */ /* 0x000fea0003800000 */
[----:B------:R-:W-:-:S13]  /*12c0*/  ISETP.GT.AND P0, PT, R3, 0xfe, PT ;  /* 0x000000fe0300780c */ /* 0x000fda0003f04270 */
[----:B------:R-:W-:Y:S05]  /*12d0*/  @P0 BRA `(.L_x_22) ;  /* 0x00000000006c0947 */ /* 0x000fea0003800000 */
[----:B------:R-:W-:-:S13]  /*12e0*/  ISETP.GE.AND P0, PT, R3, 0x1, PT ;  /* 0x000000010300780c */ /* 0x000fda0003f06270 */
[----:B------:R-:W-:Y:S05]  /*12f0*/  @P0 BRA `(.L_x_23) ;  /* 0x0000000000740947 */ /* 0x000fea0003800000 */
[----:B------:R-:W-:Y:S02]  /*1300*/  ISETP.GE.AND P0, PT, R3, -0x18, PT ;  /* 0xffffffe80300780c */ /* 0x000fe40003f06270 */
[----:B------:R-:W-:-:S11]  /*1310*/  LOP3.LUT R0, R0, 0x80000000, RZ, 0xc0, !PT ;  /* 0x8000000000007812 */ /* 0x000fd600078ec0ff */
[----:B------:R-:W-:Y:S05]  /*1320*/  @!P0 BRA `(.L_x_23) ;  /* 0x0000000000688947 */ /* 0x000fea0003800000 */
[CCC-:B------:R-:W-:Y:S01]  /*1330*/  FFMA.RZ R19, R25.reuse, R23.reuse, R24.reuse ;  /* 0x0000001719137223 */ /* 0x1c0fe2000000c018 */
[CCC-:B------:R-:W-:Y:S01]  /*1340*/  FFMA.RP R20, R25.reuse, R23.reuse, R24.reuse ;  /* 0x0000001719147223 */ /* 0x1c0fe20000008018 */
[----:B------:R-:W-:Y:S01]  /*1350*/  FFMA.RM R25, R25, R23, R24 ;  /* 0x0000001719197223 */ /* 0x000fe20000004018 */
[----:B------:R-:W-:Y:S02]  /*1360*/  IADD3 R23, PT, PT, R3, 0x20, RZ ;  /* 0x0000002003177810 */ /* 0x000fe40007ffe0ff */
[----:B------:R-:W-:Y:S02]  /*1370*/  LOP3.LUT R19, R19, 0x7fffff, RZ, 0xc0, !PT ;  /* 0x007fffff13137812 */ /* 0x000fe400078ec0ff */
[----:B------:R-:W-:Y:S02]  /*1380*/  ISETP.NE.AND P2, PT, R3, RZ, PT ;  /* 0x000000ff0300720c */ /* 0x000fe40003f45270 */
[----:B------:R-:W-:Y:S02]  /*1390*/  LOP3.LUT R24, R19, 0x800000, RZ, 0xfc, !PT ;  /* 0x0080000013187812 */ /* 0x000fe400078efcff */
[----:B------:R-:W-:-:S02]  /*13a0*/  ISETP.NE.AND P1, PT, R3, RZ, PT ;  /* 0x000000ff0300720c */ /* 0x000fc40003f25270 */
[----:B------:R-:W-:Y:S02]  /*13b0*/  IADD3 R3, PT, PT, -R3, RZ, RZ ;  /* 0x000000ff03037210 */ /* 0x000fe40007ffe1ff */
[----:B------:R-:W-:Y:S02]  /*13c0*/  SHF.L.U32 R23, R24, R23, RZ ;  /* 0x0000001718177219 */ /* 0x000fe400000006ff */
[----:B------:R-:W-:Y:S02]  /*13d0*/  FSETP.NEU.FTZ.AND P0, PT, R20, R25, PT ;  /* 0x000000191400720b */ /* 0x000fe40003f1d000 */
[----:B------:R-:W-:Y:S02]  /*13e0*/  SEL R3, R3, RZ, P2 ;  /* 0x000000ff03037207 */ /* 0x000fe40001000000 */
[----:B------:R-:W-:Y:S02]  /*13f0*/  ISETP.NE.AND P1, PT, R23, RZ, P1 ;  /* 0x000000ff1700720c */ /* 0x000fe40000f25270 */
[----:B------:R-:W-:-:S02]  /*1400*/  SHF.R.U32.HI R24, RZ, R3, R24 ;  /* 0x00000003ff187219 */ /* 0x000fc40000011618 */
[----:B------:R-:W-:Y:S02]  /*1410*/  PLOP3.LUT P0, PT, P0, P1, PT, 0xf8, 0x8f ;  /* 0x00000000008f781c */ /* 0x000fe40000703f70 */
[----:B------:R-:W-:Y:S02]  /*1420*/  SHF.R.U32.HI R3, RZ, 0x1, R24 ;  /* 0x00000001ff037819 */ /* 0x000fe40000011618 */
[----:B------:R-:W-:-:S04]  /*1430*/  SEL R20, RZ, 0x1, !P0 ;  /* 0x00000001ff147807 */ /* 0x000fc80004000000 */
[----:B------:R-:W-:-:S04]  /*1440*/  LOP3.LUT R19, R20, 0x1, R3, 0xf8, !PT ;  /* 0x0000000114137812 */ /* 0x000fc800078ef803 */
[----:B------:R-:W-:-:S04]  /*1450*/  LOP3.LUT R24, R19, R24, RZ, 0xc0, !PT ;  /* 0x0000001813187212 */ /* 0x000fc800078ec0ff */
[----:B------:R-:W-:-:S04]  /*1460*/  IADD3 R3, PT, PT, R3, R24, RZ ;  /* 0x0000001803037210 */ /* 0x000fc80007ffe0ff */
[----:B------:R-:W-:Y:S01]  /*1470*/  LOP3.LUT R0, R3, R0, RZ, 0xfc, !PT ;  /* 0x0000000003007212 */ /* 0x000fe200078efcff */
[----:B------:R-:W-:Y:S06]  /*1480*/  BRA `(.L_x_23) ;  /* 0x0000000000107947 */ /* 0x000fec0003800000 */
.L_x_22:
[----:B------:R-:W-:-:S04]  /*1490*/  LOP3.LUT R0, R0, 0x80000000, RZ, 0xc0, !PT ;  /* 0x8000000000007812 */ /* 0x000fc800078ec0ff */
[----:B------:R-:W-:Y:S01]  /*14a0*/  LOP3.LUT R0, R0, 0x7f800000, RZ, 0xfc, !PT ;  /* 0x7f80000000007812 */ /* 0x000fe200078efcff */
[----:B------:R-:W-:Y:S06]  /*14b0*/  BRA `(.L_x_23) ;  /* 0x0000000000047947 */ /* 0x000fec0003800000 */
.L_x_21:
[----:B------:R-:W-:-:S07]  /*14c0*/  LEA R0, R19, R0, 0x17 ;  /* 0x0000000013007211 */ /* 0x000fce00078eb8ff */
.L_x_23:
[----:B------:R-:W-:Y:S05]  /*14d0*/  BSYNC.RECONVERGENT B2 ;  /* 0x0000000000027941 */ /* 0x000fea0003800200 */
.L_x_20:
[----:B------:R-:W-:Y:S05]  /*14e0*/  BRA `(.L_x_24) ;  /* 0x0000000000207947 */ /* 0x000fea0003800000 */
.L_x_19:
[----:B------:R-:W-:-:S04]  /*14f0*/  LOP3.LUT R0, R26, 0x80000000, R3, 0x48, !PT ;  /* 0x800000001a007812 */ /* 0x000fc800078e4803 */
[----:B------:R-:W-:Y:S01]  /*1500*/  LOP3.LUT R0, R0, 0x7f800000, RZ, 0xfc, !PT ;  /* 0x7f80000000007812 */ /* 0x000fe200078efcff */
[----:B------:R-:W-:Y:S06]  /*1510*/  BRA `(.L_x_24) ;  /* 0x0000000000147947 */ /* 0x000fec0003800000 */
.L_x_18:
[----:B------:R-:W-:Y:S01]  /*1520*/  LOP3.LUT R0, R26, 0x80000000, R3, 0x48, !PT ;  /* 0x800000001a007812 */ /* 0x000fe200078e4803 */
[----:B------:R-:W-:Y:S06]  /*1530*/  BRA `(.L_x_24) ;  /* 0x00000000000c7947 */ /* 0x000fec0003800000 */
.L_x_17:
[----:B------:R-:W0:Y:S01]  /*1540*/  MUFU.RSQ R0, -QNAN ;  /* 0xffc0000000007908 */ /* 0x000e220000001400 */
[----:B------:R-:W-:Y:S05]  /*1550*/  BRA `(.L_x_24) ;  /* 0x0000000000047947 */ /* 0x000fea0003800000 */
.L_x_16:
[----:B------:R-:W-:-:S07]  /*1560*/  FADD.FTZ R0, R3, R0 ;  /* 0x0000000003007221 */ /* 0x000fce0000010000 */
.L_x_24:
[----:B------:R-:W-:Y:S05]  /*1570*/  BSYNC.RECONVERGENT B1 ;  /* 0x0000000000017941 */ /* 0x000fea0003800200 */
.L_x_14:
[----:B------:R-:W-:-:S04]  /*1580*/  HFMA2 R19, -RZ, RZ, 0, 0 ;  /* 0x00000000ff137431 */ /* 0x000fc800000001ff */
[----:B0-----:R-:W-:Y:S05]  /*1590*/  RET.REL.NODEC R18 `(_Z8rk4_cudafffjPfS_) ;  /* 0xffffffe812987950 */ /* 0x001fea0003c3ffff */
.L_x_25:
[----:B------:R-:W-:-:S00]  /*15a0*/  BRA `(.L_x_25) ;  /* 0xfffffffc00fc7947 */ /* 0x000fc0000383ffff */
[----:B------:R-:W-:-:S00]  /*15b0*/  NOP ;  /* 0x0000000000007918 */ /* 0x000fc00000000000 */
        /* <DEDUP_REMOVED lines=12> */
.L_x_26:


//--------------------- .nv.shared.reserved.0     --------------------------
	.section	.nv.shared.reserved.0,"aw",@nobits
	.weak		__nv_reservedSMEM_offset_0_alias
	.size		__nv_reservedSMEM_offset_0_alias, 0, 64
	.other		__nv_reservedSMEM_offset_0_alias,@"STO_CUDA_RESERVED_SHARED STV_DEFAULT"
__nv_reservedSMEM_offset_0_alias:
	.zero		0
	.zero		64


//--------------------- .nv.constant0._Z8rk4_cudafffjPfS_ --------------------------
	.section	.nv.constant0._Z8rk4_cudafffjPfS_,"a",@progbits
	.sectionflags	@""
	.align	4
.nv.constant0._Z8rk4_cudafffjPfS_:
	.zero		928


//--------------------- SYMBOLS --------------------------

	.type		.nv.reservedSmem.offset0,@object
	.size		.nv.reservedSmem.offset0,0x4
